//
// Generated by NVIDIA NVVM Compiler
//
// Compiler Build ID: CL-36424714
// Cuda compilation tools, release 13.0, V13.0.88
// Based on NVVM 20.0.0
//

.version 9.0
.target sm_100
.address_size 64

	// .globl	_Z31flash_attn_output_update_kernelPfS_S_S_S_
.global .align 4 .b8 o_prev[32768];
.global .align 4 .b8 p_block[16384];
.global .align 4 .b8 v_block[32768];
.global .align 4 .b8 scale_old[256];
.global .align 4 .b8 o_scaled[32768];
.global .align 4 .b8 pv[32768];
.global .align 4 .b8 o_new[32768];

.visible .entry _Z31flash_attn_output_update_kernelPfS_S_S_S_(
	.param .u64 .ptr .align 1 _Z31flash_attn_output_update_kernelPfS_S_S_S__param_0,
	.param .u64 .ptr .align 1 _Z31flash_attn_output_update_kernelPfS_S_S_S__param_1,
	.param .u64 .ptr .align 1 _Z31flash_attn_output_update_kernelPfS_S_S_S__param_2,
	.param .u64 .ptr .align 1 _Z31flash_attn_output_update_kernelPfS_S_S_S__param_3,
	.param .u64 .ptr .align 1 _Z31flash_attn_output_update_kernelPfS_S_S_S__param_4
)
{
	.reg .pred 	%p<13>;
	.reg .b32 	%r<18>;
	.reg .b32 	%f<201>;
	.reg .b64 	%rd<54>;

	ld.param.u64 	%rd4, [_Z31flash_attn_output_update_kernelPfS_S_S_S__param_0];
	ld.param.u64 	%rd5, [_Z31flash_attn_output_update_kernelPfS_S_S_S__param_1];
	ld.param.u64 	%rd6, [_Z31flash_attn_output_update_kernelPfS_S_S_S__param_2];
	ld.param.u64 	%rd7, [_Z31flash_attn_output_update_kernelPfS_S_S_S__param_3];
	ld.param.u64 	%rd8, [_Z31flash_attn_output_update_kernelPfS_S_S_S__param_4];
	mov.u32 	%r3, %tid.y;
	mov.u32 	%r4, %ctaid.y;
	mov.u32 	%r5, %ntid.y;
	mad.lo.s32 	%r1, %r4, %r5, %r3;
	mov.u32 	%r6, %tid.x;
	mov.u32 	%r7, %ctaid.x;
	mov.u32 	%r8, %ntid.x;
	mad.lo.s32 	%r2, %r7, %r8, %r6;
	setp.lt.u32 	%p2, %r1, 64;
	setp.lt.s32 	%p3, %r2, 128;
	and.pred  	%p1, %p2, %p3;
	mul.wide.u32 	%rd9, %r1, 512;
	mov.u64 	%rd10, o_prev;
	add.s64 	%rd11, %rd10, %rd9;
	mul.wide.s32 	%rd12, %r2, 4;
	add.s64 	%rd1, %rd11, %rd12;
	not.pred 	%p4, %p1;
	@%p4 bra 	$L__BB0_2;
	cvta.to.global.u64 	%rd13, %rd4;
	shl.b32 	%r9, %r1, 7;
	add.s32 	%r10, %r9, %r2;
	mul.wide.s32 	%rd14, %r10, 4;
	add.s64 	%rd15, %rd13, %rd14;
	ld.global.f32 	%f1, [%rd15];
	st.global.f32 	[%rd1], %f1;
$L__BB0_2:
	setp.gt.u32 	%p5, %r1, 63;
	setp.gt.s32 	%p6, %r2, 63;
	mul.wide.u32 	%rd16, %r1, 256;
	mov.u64 	%rd17, p_block;
	add.s64 	%rd2, %rd17, %rd16;
	or.pred  	%p7, %p5, %p6;
	@%p7 bra 	$L__BB0_4;
	shl.b32 	%r11, %r1, 6;
	add.s32 	%r12, %r11, %r2;
	cvta.to.global.u64 	%rd18, %rd5;
	mul.wide.s32 	%rd19, %r12, 4;
	add.s64 	%rd20, %rd18, %rd19;
	ld.global.f32 	%f2, [%rd20];
	add.s64 	%rd22, %rd2, %rd12;
	st.global.f32 	[%rd22], %f2;
$L__BB0_4:
	@%p4 bra 	$L__BB0_6;
	shl.b32 	%r13, %r1, 7;
	add.s32 	%r14, %r13, %r2;
	cvta.to.global.u64 	%rd23, %rd6;
	mul.wide.s32 	%rd24, %r14, 4;
	add.s64 	%rd25, %rd23, %rd24;
	ld.global.f32 	%f3, [%rd25];
	mov.u64 	%rd27, v_block;
	add.s64 	%rd28, %rd27, %rd9;
	add.s64 	%rd30, %rd28, %rd12;
	st.global.f32 	[%rd30], %f3;
$L__BB0_6:
	setp.gt.u32 	%p9, %r1, 63;
	setp.gt.s32 	%p10, %r2, 0;
	mul.wide.u32 	%rd31, %r1, 4;
	mov.u64 	%rd32, scale_old;
	add.s64 	%rd3, %rd32, %rd31;
	or.pred  	%p11, %p9, %p10;
	@%p11 bra 	$L__BB0_8;
	add.s32 	%r15, %r1, %r2;
	cvta.to.global.u64 	%rd33, %rd7;
	mul.wide.s32 	%rd34, %r15, 4;
	add.s64 	%rd35, %rd33, %rd34;
	ld.global.f32 	%f4, [%rd35];
	add.s64 	%rd37, %rd3, %rd12;
	st.global.f32 	[%rd37], %f4;
$L__BB0_8:
	@%p4 bra 	$L__BB0_10;
	ld.global.f32 	%f5, [%rd1];
	ld.global.f32 	%f6, [%rd3];
	mul.f32 	%f7, %f5, %f6;
	mov.u64 	%rd39, o_scaled;
	add.s64 	%rd40, %rd39, %rd9;
	add.s64 	%rd42, %rd40, %rd12;
	st.global.f32 	[%rd42], %f7;
	mov.u64 	%rd43, v_block;
	add.s64 	%rd44, %rd43, %rd12;
	ld.global.f32 	%f8, [%rd2];
	ld.global.f32 	%f9, [%rd44];
	fma.rn.f32 	%f10, %f8, %f9, 0f00000000;
	ld.global.f32 	%f11, [%rd2+4];
	ld.global.f32 	%f12, [%rd44+512];
	fma.rn.f32 	%f13, %f11, %f12, %f10;
	ld.global.f32 	%f14, [%rd2+8];
	ld.global.f32 	%f15, [%rd44+1024];
	fma.rn.f32 	%f16, %f14, %f15, %f13;
	ld.global.f32 	%f17, [%rd2+12];
	ld.global.f32 	%f18, [%rd44+1536];
	fma.rn.f32 	%f19, %f17, %f18, %f16;
	ld.global.f32 	%f20, [%rd2+16];
	ld.global.f32 	%f21, [%rd44+2048];
	fma.rn.f32 	%f22, %f20, %f21, %f19;
	ld.global.f32 	%f23, [%rd2+20];
	ld.global.f32 	%f24, [%rd44+2560];
	fma.rn.f32 	%f25, %f23, %f24, %f22;
	ld.global.f32 	%f26, [%rd2+24];
	ld.global.f32 	%f27, [%rd44+3072];
	fma.rn.f32 	%f28, %f26, %f27, %f25;
	ld.global.f32 	%f29, [%rd2+28];
	ld.global.f32 	%f30, [%rd44+3584];
	fma.rn.f32 	%f31, %f29, %f30, %f28;
	ld.global.f32 	%f32, [%rd2+32];
	ld.global.f32 	%f33, [%rd44+4096];
	fma.rn.f32 	%f34, %f32, %f33, %f31;
	ld.global.f32 	%f35, [%rd2+36];
	ld.global.f32 	%f36, [%rd44+4608];
	fma.rn.f32 	%f37, %f35, %f36, %f34;
	ld.global.f32 	%f38, [%rd2+40];
	ld.global.f32 	%f39, [%rd44+5120];
	fma.rn.f32 	%f40, %f38, %f39, %f37;
	ld.global.f32 	%f41, [%rd2+44];
	ld.global.f32 	%f42, [%rd44+5632];
	fma.rn.f32 	%f43, %f41, %f42, %f40;
	ld.global.f32 	%f44, [%rd2+48];
	ld.global.f32 	%f45, [%rd44+6144];
	fma.rn.f32 	%f46, %f44, %f45, %f43;
	ld.global.f32 	%f47, [%rd2+52];
	ld.global.f32 	%f48, [%rd44+6656];
	fma.rn.f32 	%f49, %f47, %f48, %f46;
	ld.global.f32 	%f50, [%rd2+56];
	ld.global.f32 	%f51, [%rd44+7168];
	fma.rn.f32 	%f52, %f50, %f51, %f49;
	ld.global.f32 	%f53, [%rd2+60];
	ld.global.f32 	%f54, [%rd44+7680];
	fma.rn.f32 	%f55, %f53, %f54, %f52;
	ld.global.f32 	%f56, [%rd2+64];
	ld.global.f32 	%f57, [%rd44+8192];
	fma.rn.f32 	%f58, %f56, %f57, %f55;
	ld.global.f32 	%f59, [%rd2+68];
	ld.global.f32 	%f60, [%rd44+8704];
	fma.rn.f32 	%f61, %f59, %f60, %f58;
	ld.global.f32 	%f62, [%rd2+72];
	ld.global.f32 	%f63, [%rd44+9216];
	fma.rn.f32 	%f64, %f62, %f63, %f61;
	ld.global.f32 	%f65, [%rd2+76];
	ld.global.f32 	%f66, [%rd44+9728];
	fma.rn.f32 	%f67, %f65, %f66, %f64;
	ld.global.f32 	%f68, [%rd2+80];
	ld.global.f32 	%f69, [%rd44+10240];
	fma.rn.f32 	%f70, %f68, %f69, %f67;
	ld.global.f32 	%f71, [%rd2+84];
	ld.global.f32 	%f72, [%rd44+10752];
	fma.rn.f32 	%f73, %f71, %f72, %f70;
	ld.global.f32 	%f74, [%rd2+88];
	ld.global.f32 	%f75, [%rd44+11264];
	fma.rn.f32 	%f76, %f74, %f75, %f73;
	ld.global.f32 	%f77, [%rd2+92];
	ld.global.f32 	%f78, [%rd44+11776];
	fma.rn.f32 	%f79, %f77, %f78, %f76;
	ld.global.f32 	%f80, [%rd2+96];
	ld.global.f32 	%f81, [%rd44+12288];
	fma.rn.f32 	%f82, %f80, %f81, %f79;
	ld.global.f32 	%f83, [%rd2+100];
	ld.global.f32 	%f84, [%rd44+12800];
	fma.rn.f32 	%f85, %f83, %f84, %f82;
	ld.global.f32 	%f86, [%rd2+104];
	ld.global.f32 	%f87, [%rd44+13312];
	fma.rn.f32 	%f88, %f86, %f87, %f85;
	ld.global.f32 	%f89, [%rd2+108];
	ld.global.f32 	%f90, [%rd44+13824];
	fma.rn.f32 	%f91, %f89, %f90, %f88;
	ld.global.f32 	%f92, [%rd2+112];
	ld.global.f32 	%f93, [%rd44+14336];
	fma.rn.f32 	%f94, %f92, %f93, %f91;
	ld.global.f32 	%f95, [%rd2+116];
	ld.global.f32 	%f96, [%rd44+14848];
	fma.rn.f32 	%f97, %f95, %f96, %f94;
	ld.global.f32 	%f98, [%rd2+120];
	ld.global.f32 	%f99, [%rd44+15360];
	fma.rn.f32 	%f100, %f98, %f99, %f97;
	ld.global.f32 	%f101, [%rd2+124];
	ld.global.f32 	%f102, [%rd44+15872];
	fma.rn.f32 	%f103, %f101, %f102, %f100;
	ld.global.f32 	%f104, [%rd2+128];
	ld.global.f32 	%f105, [%rd44+16384];
	fma.rn.f32 	%f106, %f104, %f105, %f103;
	ld.global.f32 	%f107, [%rd2+132];
	ld.global.f32 	%f108, [%rd44+16896];
	fma.rn.f32 	%f109, %f107, %f108, %f106;
	ld.global.f32 	%f110, [%rd2+136];
	ld.global.f32 	%f111, [%rd44+17408];
	fma.rn.f32 	%f112, %f110, %f111, %f109;
	ld.global.f32 	%f113, [%rd2+140];
	ld.global.f32 	%f114, [%rd44+17920];
	fma.rn.f32 	%f115, %f113, %f114, %f112;
	ld.global.f32 	%f116, [%rd2+144];
	ld.global.f32 	%f117, [%rd44+18432];
	fma.rn.f32 	%f118, %f116, %f117, %f115;
	ld.global.f32 	%f119, [%rd2+148];
	ld.global.f32 	%f120, [%rd44+18944];
	fma.rn.f32 	%f121, %f119, %f120, %f118;
	ld.global.f32 	%f122, [%rd2+152];
	ld.global.f32 	%f123, [%rd44+19456];
	fma.rn.f32 	%f124, %f122, %f123, %f121;
	ld.global.f32 	%f125, [%rd2+156];
	ld.global.f32 	%f126, [%rd44+19968];
	fma.rn.f32 	%f127, %f125, %f126, %f124;
	ld.global.f32 	%f128, [%rd2+160];
	ld.global.f32 	%f129, [%rd44+20480];
	fma.rn.f32 	%f130, %f128, %f129, %f127;
	ld.global.f32 	%f131, [%rd2+164];
	ld.global.f32 	%f132, [%rd44+20992];
	fma.rn.f32 	%f133, %f131, %f132, %f130;
	ld.global.f32 	%f134, [%rd2+168];
	ld.global.f32 	%f135, [%rd44+21504];
	fma.rn.f32 	%f136, %f134, %f135, %f133;
	ld.global.f32 	%f137, [%rd2+172];
	ld.global.f32 	%f138, [%rd44+22016];
	fma.rn.f32 	%f139, %f137, %f138, %f136;
	ld.global.f32 	%f140, [%rd2+176];
	ld.global.f32 	%f141, [%rd44+22528];
	fma.rn.f32 	%f142, %f140, %f141, %f139;
	ld.global.f32 	%f143, [%rd2+180];
	ld.global.f32 	%f144, [%rd44+23040];
	fma.rn.f32 	%f145, %f143, %f144, %f142;
	ld.global.f32 	%f146, [%rd2+184];
	ld.global.f32 	%f147, [%rd44+23552];
	fma.rn.f32 	%f148, %f146, %f147, %f145;
	ld.global.f32 	%f149, [%rd2+188];
	ld.global.f32 	%f150, [%rd44+24064];
	fma.rn.f32 	%f151, %f149, %f150, %f148;
	ld.global.f32 	%f152, [%rd2+192];
	ld.global.f32 	%f153, [%rd44+24576];
	fma.rn.f32 	%f154, %f152, %f153, %f151;
	ld.global.f32 	%f155, [%rd2+196];
	ld.global.f32 	%f156, [%rd44+25088];
	fma.rn.f32 	%f157, %f155, %f156, %f154;
	ld.global.f32 	%f158, [%rd2+200];
	ld.global.f32 	%f159, [%rd44+25600];
	fma.rn.f32 	%f160, %f158, %f159, %f157;
	ld.global.f32 	%f161, [%rd2+204];
	ld.global.f32 	%f162, [%rd44+26112];
	fma.rn.f32 	%f163, %f161, %f162, %f160;
	ld.global.f32 	%f164, [%rd2+208];
	ld.global.f32 	%f165, [%rd44+26624];
	fma.rn.f32 	%f166, %f164, %f165, %f163;
	ld.global.f32 	%f167, [%rd2+212];
	ld.global.f32 	%f168, [%rd44+27136];
	fma.rn.f32 	%f169, %f167, %f168, %f166;
	ld.global.f32 	%f170, [%rd2+216];
	ld.global.f32 	%f171, [%rd44+27648];
	fma.rn.f32 	%f172, %f170, %f171, %f169;
	ld.global.f32 	%f173, [%rd2+220];
	ld.global.f32 	%f174, [%rd44+28160];
	fma.rn.f32 	%f175, %f173, %f174, %f172;
	ld.global.f32 	%f176, [%rd2+224];
	ld.global.f32 	%f177, [%rd44+28672];
	fma.rn.f32 	%f178, %f176, %f177, %f175;
	ld.global.f32 	%f179, [%rd2+228];
	ld.global.f32 	%f180, [%rd44+29184];
	fma.rn.f32 	%f181, %f179, %f180, %f178;
	ld.global.f32 	%f182, [%rd2+232];
	ld.global.f32 	%f183, [%rd44+29696];
	fma.rn.f32 	%f184, %f182, %f183, %f181;
	ld.global.f32 	%f185, [%rd2+236];
	ld.global.f32 	%f186, [%rd44+30208];
	fma.rn.f32 	%f187, %f185, %f186, %f184;
	ld.global.f32 	%f188, [%rd2+240];
	ld.global.f32 	%f189, [%rd44+30720];
	fma.rn.f32 	%f190, %f188, %f189, %f187;
	ld.global.f32 	%f191, [%rd2+244];
	ld.global.f32 	%f192, [%rd44+31232];
	fma.rn.f32 	%f193, %f191, %f192, %f190;
	ld.global.f32 	%f194, [%rd2+248];
	ld.global.f32 	%f195, [%rd44+31744];
	fma.rn.f32 	%f196, %f194, %f195, %f193;
	ld.global.f32 	%f197, [%rd2+252];
	ld.global.f32 	%f198, [%rd44+32256];
	fma.rn.f32 	%f199, %f197, %f198, %f196;
	mov.u64 	%rd45, pv;
	add.s64 	%rd46, %rd45, %rd9;
	add.s64 	%rd47, %rd46, %rd12;
	st.global.f32 	[%rd47], %f199;
	add.f32 	%f200, %f7, %f199;
	mov.u64 	%rd48, o_new;
	add.s64 	%rd49, %rd48, %rd9;
	add.s64 	%rd50, %rd49, %rd12;
	st.global.f32 	[%rd50], %f200;
	shl.b32 	%r16, %r1, 7;
	add.s32 	%r17, %r16, %r2;
	cvta.to.global.u64 	%rd51, %rd8;
	mul.wide.s32 	%rd52, %r17, 4;
	add.s64 	%rd53, %rd51, %rd52;
	st.global.f32 	[%rd53], %f200;
$L__BB0_10:
	ret;

}


// ===== COMPILED SASS (sm_100) =====

	.target	sm_100

	.elftype	@"ET_EXEC"


//--------------------- .note.nv.tkinfo           --------------------------
	.section	.note.nv.tkinfo,"",@"SHT_NOTE"
	.sectionflags	@"SHF_NOTE_NV_TKINFO"
	.tkinfo
        /*0018*/ 	.word	0x00000002
        /*0030*/ 	.string	""
        /*0030*/ 	.string	"ptxas"
        /*0030*/ 	.string	"Cuda compilation tools, release 13.0, V13.0.88"
        /*0030*/ 	.string	"Build cuda_13.0.r13.0/compiler.36424714_0"
        /*0030*/ 	.string	"-arch sm_100 -m 64 "



//--------------------- .note.nv.cuinfo           --------------------------
	.section	.note.nv.cuinfo,"",@"SHT_NOTE"
	.sectionflags	@"SHF_NOTE_NV_CUINFO"
        /*0018*/ 	.short	0x0002
        /*001a*/ 	.short	0x0064
        /*001c*/ 	.short	0x0082
	.zero		2


//--------------------- .nv.info                  --------------------------
	.section	.nv.info,"",@"SHT_CUDA_INFO"
	.align	4


	//----- nvinfo : EIATTR_REGCOUNT
	.align		4
        /*0000*/ 	.byte	0x04, 0x2f
        /*0002*/ 	.short	(.L_8 - .L_7)
	.align		4
.L_7:
        /*0004*/ 	.word	index@(_Z31flash_attn_output_update_kernelPfS_S_S_S_)
        /*0008*/ 	.word	0x00000020


	//----- nvinfo : EIATTR_FRAME_SIZE
	.align		4
.L_8:
        /*000c*/ 	.byte	0x04, 0x11
        /*000e*/ 	.short	(.L_10 - .L_9)
	.align		4
.L_9:
        /*0010*/ 	.word	index@(_Z31flash_attn_output_update_kernelPfS_S_S_S_)
        /*0014*/ 	.word	0x00000000


	//----- nvinfo : EIATTR_MIN_STACK_SIZE
	.align		4
.L_10:
        /*0018*/ 	.byte	0x04, 0x12
        /*001a*/ 	.short	(.L_12 - .L_11)
	.align		4
.L_11:
        /*001c*/ 	.word	index@(_Z31flash_attn_output_update_kernelPfS_S_S_S_)
        /*0020*/ 	.word	0x00000000
.L_12:


//--------------------- .nv.compat                --------------------------
	.section	.nv.compat,"",@"SHT_CUDA_COMPAT_INFO"
	.align	4
        /*0000*/ 	.byte	0x02, 0x09, 0x00, 0x00, 0x02, 0x02, 0x01, 0x00, 0x02, 0x05, 0x05, 0x00, 0x03, 0x07, 0x01, 0x01
        /*0010*/ 	.byte	0x02, 0x03, 0x00, 0x00, 0x02, 0x06, 0x01, 0x00, 0x04, 0x0b, 0x08, 0x00, 0x09, 0x00, 0x00, 0x00
        /*0020*/ 	.byte	0x00, 0x00, 0x00, 0x00


//--------------------- .nv.info._Z31flash_attn_output_update_kernelPfS_S_S_S_ --------------------------
	.section	.nv.info._Z31flash_attn_output_update_kernelPfS_S_S_S_,"",@"SHT_CUDA_INFO"
	.sectionflags	@""
	.align	4


	//----- nvinfo : EIATTR_CUDA_API_VERSION
	.align		4
        /*0000*/ 	.byte	0x04, 0x37
        /*0002*/ 	.short	(.L_14 - .L_13)
.L_13:
        /*0004*/ 	.word	0x00000082


	//----- nvinfo : EIATTR_KPARAM_INFO
	.align		4
.L_14:
        /*0008*/ 	.byte	0x04, 0x17
        /*000a*/ 	.short	(.L_16 - .L_15)
.L_15:
        /*000c*/ 	.word	0x00000000
        /*0010*/ 	.short	0x0004
        /*0012*/ 	.short	0x0020
        /*0014*/ 	.byte	0x00, 0xf5, 0x21, 0x00


	//----- nvinfo : EIATTR_KPARAM_INFO
	.align		4
.L_16:
        /*0018*/ 	.byte	0x04, 0x17
        /*001a*/ 	.short	(.L_18 - .L_17)
.L_17:
        /*001c*/ 	.word	0x00000000
        /*0020*/ 	.short	0x0003
        /*0022*/ 	.short	0x0018
        /*0024*/ 	.byte	0x00, 0xf5, 0x21, 0x00


	//----- nvinfo : EIATTR_KPARAM_INFO
	.align		4
.L_18:
        /*0028*/ 	.byte	0x04, 0x17
        /*002a*/ 	.short	(.L_20 - .L_19)
.L_19:
        /*002c*/ 	.word	0x00000000
        /*0030*/ 	.short	0x0002
        /*0032*/ 	.short	0x0010
        /*0034*/ 	.byte	0x00, 0xf5, 0x21, 0x00


	//----- nvinfo : EIATTR_KPARAM_INFO
	.align		4
.L_20:
        /*0038*/ 	.byte	0x04, 0x17
        /*003a*/ 	.short	(.L_22 - .L_21)
.L_21:
        /*003c*/ 	.word	0x00000000
        /*0040*/ 	.short	0x0001
        /*0042*/ 	.short	0x0008
        /*0044*/ 	.byte	0x00, 0xf5, 0x21, 0x00


	//----- nvinfo : EIATTR_KPARAM_INFO
	.align		4
.L_22:
        /*0048*/ 	.byte	0x04, 0x17
        /*004a*/ 	.short	(.L_24 - .L_23)
.L_23:
        /*004c*/ 	.word	0x00000000
        /*0050*/ 	.short	0x0000
        /*0052*/ 	.short	0x0000
        /*0054*/ 	.byte	0x00, 0xf5, 0x21, 0x00


	//----- nvinfo : EIATTR_SPARSE_MMA_MASK
	.align		4
.L_24:
        /*0058*/ 	.byte	0x03, 0x50
        /*005a*/ 	.short	0x0000


	//----- nvinfo : EIATTR_MAXREG_COUNT
	.align		4
        /*005c*/ 	.byte	0x03, 0x1b
        /*005e*/ 	.short	0x00ff


	//----- nvinfo : EIATTR_MERCURY_ISA_VERSION
	.align		4
        /*0060*/ 	.byte	0x03, 0x5f
        /*0062*/ 	.short	0x0101


	//----- nvinfo : EIATTR_VRC_CTA_INIT_COUNT
	.align		4
        /*0064*/ 	.byte	0x02, 0x4a
	.zero		1
	.zero		1


	//----- nvinfo : EIATTR_EXIT_INSTR_OFFSETS
	.align		4
        /*0068*/ 	.byte	0x04, 0x1c
        /*006a*/ 	.short	(.L_26 - .L_25)


	//   ....[0]....
.L_25:
        /*006c*/ 	.word	0x00000330


	//   ....[1]....
        /*0070*/ 	.word	0x000010a0


	//----- nvinfo : EIATTR_CRS_STACK_SIZE
	.align		4
.L_26:
        /*0074*/ 	.byte	0x04, 0x1e
        /*0076*/ 	.short	(.L_28 - .L_27)
.L_27:
        /*0078*/ 	.word	0x00000000


	//----- nvinfo : EIATTR_CBANK_PARAM_SIZE
	.align		4
.L_28:
        /*007c*/ 	.byte	0x03, 0x19
        /*007e*/ 	.short	0x0028


	//----- nvinfo : EIATTR_PARAM_CBANK
	.align		4
        /*0080*/ 	.byte	0x04, 0x0a
        /*0082*/ 	.short	(.L_30 - .L_29)
	.align		4
.L_29:
        /*0084*/ 	.word	index@(.nv.constant0._Z31flash_attn_output_update_kernelPfS_S_S_S_)
        /*0088*/ 	.short	0x0380
        /*008a*/ 	.short	0x0028


	//----- nvinfo : EIATTR_SW_WAR
	.align		4
.L_30:
        /*008c*/ 	.byte	0x04, 0x36
        /*008e*/ 	.short	(.L_32 - .L_31)
.L_31:
        /*0090*/ 	.word	0x00000008
.L_32:


//--------------------- .nv.callgraph             --------------------------
	.section	.nv.callgraph,"",@"SHT_CUDA_CALLGRAPH"
	.align	4
	.sectionentsize	8
	.align		4
        /*0000*/ 	.word	0x00000000
	.align		4
        /*0004*/ 	.word	0xffffffff
	.align		4
        /*0008*/ 	.word	0x00000000
	.align		4
        /*000c*/ 	.word	0xfffffffe
	.align		4
        /*0010*/ 	.word	0x00000000
	.align		4
        /*0014*/ 	.word	0xfffffffd
	.align		4
        /*0018*/ 	.word	0x00000000
	.align		4
        /*001c*/ 	.word	0xfffffffc


//--------------------- .nv.constant4             --------------------------
	.section	.nv.constant4,"a",@progbits
	.align	8
	.align		8
.nv.constant4:
        /*0000*/ 	.dword	o_prev
	.align		8
        /*0008*/ 	.dword	p_block
	.align		8
        /*0010*/ 	.dword	v_block
	.align		8
        /*0018*/ 	.dword	scale_old
	.align		8
        /*0020*/ 	.dword	o_scaled
	.align		8
        /*0028*/ 	.dword	pv
	.align		8
        /*0030*/ 	.dword	o_new


//--------------------- .text._Z31flash_attn_output_update_kernelPfS_S_S_S_ --------------------------
	.section	.text._Z31flash_attn_output_update_kernelPfS_S_S_S_,"ax",@progbits
	.align	128
        .global         _Z31flash_attn_output_update_kernelPfS_S_S_S_
        .type           _Z31flash_attn_output_update_kernelPfS_S_S_S_,@function
        .size           _Z31flash_attn_output_update_kernelPfS_S_S_S_,(.L_x_3 - _Z31flash_attn_output_update_kernelPfS_S_S_S_)
        .other          _Z31flash_attn_output_update_kernelPfS_S_S_S_,@"STO_CUDA_ENTRY STV_DEFAULT"
_Z31flash_attn_output_update_kernelPfS_S_S_S_:
.text._Z31flash_attn_output_update_kernelPfS_S_S_S_:
[----:B------:R-:W-:Y:S01]  /*0000*/  LDC R1, c[0x0][0x37c] ;  /* 0x0000df00ff017b82 */ /* 0x000fe20000000800 */
[----:B------:R-:W0:Y:S07]  /*0010*/  S2R R14, SR_TID.X ;  /* 0x00000000000e7919 */ /* 0x000e2e0000002100 */
[----:B------:R-:W1:Y:S01]  /*0020*/  LDC R0, c[0x0][0x364] ;  /* 0x0000d900ff007b82 */ /* 0x000e620000000800 */
[----:B------:R-:W1:Y:S07]  /*0030*/  S2R R13, SR_TID.Y ;  /* 0x00000000000d7919 */ /* 0x000e6e0000002200 */
[----:B------:R-:W0:Y:S08]  /*0040*/  S2UR UR5, SR_CTAID.X ;  /* 0x00000000000579c3 */ /* 0x000e300000002500 */
[----:B------:R-:W0:Y:S08]  /*0050*/  LDC R3, c[0x0][0x360] ;  /* 0x0000d800ff037b82 */ /* 0x000e300000000800 */
[----:B------:R-:W1:Y:S08]  /*0060*/  S2UR UR4, SR_CTAID.Y ;  /* 0x00000000000479c3 */ /* 0x000e700000002600 */
[----:B------:R-:W2:Y:S01]  /*0070*/  LDC.64 R6, c[0x4][RZ] ;  /* 0x01000000ff067b82 */ /* 0x000ea20000000a00 */
[----:B0-----:R-:W-:-:S07]  /*0080*/  IMAD R14, R3, UR5, R14 ;  /* 0x00000005030e7c24 */ /* 0x001fce000f8e020e */
[----:B------:R-:W0:Y:S01]  /*0090*/  LDC.64 R18, c[0x4][0x18] ;  /* 0x01000600ff127b82 */ /* 0x000e220000000a00 */
[----:B------:R-:W-:Y:S01]  /*00a0*/  ISETP.GE.AND P0, PT, R14, 0x80, PT ;  /* 0x000000800e00780c */ /* 0x000fe20003f06270 */
[----:B-1----:R-:W-:Y:S01]  /*00b0*/  IMAD R13, R0, UR4, R13 ;  /* 0x00000004000d7c24 */ /* 0x002fe2000f8e020d */
[----:B------:R-:W1:Y:S04]  /*00c0*/  LDCU.64 UR4, c[0x0][0x358] ;  /* 0x00006b00ff0477ac */ /* 0x000e680008000a00 */
[----:B------:R-:W-:-:S13]  /*00d0*/  ISETP.LT.U32.AND P0, PT, R13, 0x40, !P0 ;  /* 0x000000400d00780c */ /* 0x000fda0004701070 */
[----:B------:R-:W3:Y:S01]  /*00e0*/  @P0 LDC.64 R2, c[0x0][0x380] ;  /* 0x0000e000ff020b82 */ /* 0x000ee20000000a00 */
[C---:B------:R-:W-:Y:S02]  /*00f0*/  @P0 LEA R5, R13.reuse, R14, 0x7 ;  /* 0x0000000e0d050211 */ /* 0x040fe400078e38ff */
[----:B------:R-:W-:Y:S01]  /*0100*/  ISETP.GT.AND P1, PT, R14, 0x3f, PT ;  /* 0x0000003f0e00780c */ /* 0x000fe20003f24270 */
[----:B--2---:R-:W-:-:S04]  /*0110*/  IMAD.WIDE.U32 R6, R13, 0x200, R6 ;  /* 0x000002000d067825 */ /* 0x004fc800078e0006 */
[----:B------:R-:W2:Y:S01]  /*0120*/  @P0 LDC.64 R10, c[0x0][0x390] ;  /* 0x0000e400ff0a0b82 */ /* 0x000ea20000000a00 */
[----:B---3--:R-:W-:-:S05]  /*0130*/  @P0 IMAD.WIDE R2, R5, 0x4, R2 ;  /* 0x0000000405020825 */ /* 0x008fca00078e0202 */
[----:B-1----:R-:W3:Y:S01]  /*0140*/  @P0 LDG.E R15, desc[UR4][R2.64] ;  /* 0x00000004020f0981 */ /* 0x002ee2000c1e1900 */
[----:B------:R-:W-:Y:S01]  /*0150*/  ISETP.GT.U32.OR P1, PT, R13, 0x3f, P1 ;  /* 0x0000003f0d00780c */ /* 0x000fe20000f24470 */
[----:B------:R-:W-:-:S12]  /*0160*/  IMAD.WIDE R6, R14, 0x4, R6 ;  /* 0x000000040e067825 */ /* 0x000fd800078e0206 */
[----:B------:R-:W1:Y:S01]  /*0170*/  @!P1 LDC.64 R8, c[0x0][0x388] ;  /* 0x0000e200ff089b82 */ /* 0x000e620000000a00 */
[----:B------:R-:W-:-:S05]  /*0180*/  @!P1 LEA R5, R13, R14, 0x6 ;  /* 0x0000000e0d059211 */ /* 0x000fca00078e30ff */
[----:B-1----:R-:W-:Y:S02]  /*0190*/  @!P1 IMAD.WIDE R8, R5, 0x4, R8 ;  /* 0x0000000405089825 */ /* 0x002fe400078e0208 */
[----:B------:R-:W1:Y:S01]  /*01a0*/  LDC.64 R4, c[0x4][0x8] ;  /* 0x01000200ff047b82 */ /* 0x000e620000000a00 */
[----:B---3--:R3:W-:Y:S04]  /*01b0*/  @P0 STG.E desc[UR4][R6.64], R15 ;  /* 0x0000000f06000986 */ /* 0x0087e8000c101904 */
[----:B------:R-:W4:Y:S01]  /*01c0*/  @!P1 LDG.E R21, desc[UR4][R8.64] ;  /* 0x0000000408159981 */ /* 0x000f22000c1e1900 */
[C---:B-1----:R-:W-:Y:S01]  /*01d0*/  IMAD.WIDE.U32 R4, R13.reuse, 0x100, R4 ;  /* 0x000001000d047825 */ /* 0x042fe200078e0004 */
[----:B------:R-:W-:-:S03]  /*01e0*/  @P0 LEA R17, R13, R14, 0x7 ;  /* 0x0000000e0d110211 */ /* 0x000fc600078e38ff */
[----:B------:R-:W-:-:S04]  /*01f0*/  @!P1 IMAD.WIDE R2, R14, 0x4, R4 ;  /* 0x000000040e029825 */ /* 0x000fc800078e0204 */
[----:B--2---:R-:W-:Y:S02]  /*0200*/  @P0 IMAD.WIDE R10, R17, 0x4, R10 ;  /* 0x00000004110a0825 */ /* 0x004fe400078e020a */
[----:B------:R-:W1:Y:S01]  /*0210*/  @P0 LDC.64 R16, c[0x4][0x10] ;  /* 0x01000400ff100b82 */ /* 0x000e620000000a00 */
[----:B----4-:R3:W-:Y:S04]  /*0220*/  @!P1 STG.E desc[UR4][R2.64], R21 ;  /* 0x0000001502009986 */ /* 0x0107e8000c101904 */
[----:B------:R-:W2:Y:S01]  /*0230*/  @P0 LDG.E R11, desc[UR4][R10.64] ;  /* 0x000000040a0b0981 */ /* 0x000ea2000c1e1900 */
[C---:B-1----:R-:W-:Y:S01]  /*0240*/  @P0 IMAD.WIDE.U32 R8, R13.reuse, 0x200, R16 ;  /* 0x000002000d080825 */ /* 0x042fe200078e0010 */
[----:B------:R-:W-:Y:S01]  /*0250*/  ISETP.GT.AND P1, PT, R14, RZ, PT ;  /* 0x000000ff0e00720c */ /* 0x000fe20003f24270 */
[----:B------:R-:W-:Y:S02]  /*0260*/  BSSY.RECONVERGENT B0, `(.L_x_0) ;  /* 0x000000c000007945 */ /* 0x000fe40003800200 */
[C---:B0-----:R-:W-:Y:S01]  /*0270*/  IMAD.WIDE.U32 R16, R13.reuse, 0x4, R18 ;  /* 0x000000040d107825 */ /* 0x041fe200078e0012 */
[----:B------:R-:W-:-:S03]  /*0280*/  ISETP.GT.U32.OR P1, PT, R13, 0x3f, P1 ;  /* 0x0000003f0d00780c */ /* 0x000fc60000f24470 */
[----:B------:R-:W-:-:S05]  /*0290*/  @P0 IMAD.WIDE R8, R14, 0x4, R8 ;  /* 0x000000040e080825 */ /* 0x000fca00078e0208 */
[----:B--2---:R3:W-:Y:S05]  /*02a0*/  @P0 STG.E desc[UR4][R8.64], R11 ;  /* 0x0000000b08000986 */ /* 0x0047ea000c101904 */
[----:B------:R-:W-:Y:S05]  /*02b0*/  @P1 BRA `(.L_x_1) ;  /* 0x0000000000181947 */ /* 0x000fea0003800000 */
[----:B---3--:R-:W0:Y:S01]  /*02c0*/  LDC.64 R2, c[0x0][0x398] ;  /* 0x0000e600ff027b82 */ /* 0x008e220000000a00 */
[----:B------:R-:W-:-:S05]  /*02d0*/  IADD3 R9, PT, PT, R13, R14, RZ ;  /* 0x0000000e0d097210 */ /* 0x000fca0007ffe0ff */
[----:B0-----:R-:W-:-:S06]  /*02e0*/  IMAD.WIDE R2, R9, 0x4, R2 ;  /* 0x0000000409027825 */ /* 0x001fcc00078e0202 */
[----:B------:R-:W2:Y:S01]  /*02f0*/  LDG.E R3, desc[UR4][R2.64] ;  /* 0x0000000402037981 */ /* 0x000ea2000c1e1900 */
[----:B------:R-:W-:-:S05]  /*0300*/  IMAD.WIDE R8, R14, 0x4, R16 ;  /* 0x000000040e087825 */ /* 0x000fca00078e0210 */
[----:B--2---:R0:W-:Y:S02]  /*0310*/  STG.E desc[UR4][R8.64], R3 ;  /* 0x0000000308007986 */ /* 0x0041e4000c101904 */
.L_x_1:
[----:B------:R-:W-:Y:S05]  /*0320*/  BSYNC.RECONVERGENT B0 ;  /* 0x0000000000007941 */ /* 0x000fea0003800200 */
.L_x_0:
[----:B------:R-:W-:Y:S05]  /*0330*/  @!P0 EXIT ;  /* 0x000000000000894d */ /* 0x000fea0003800000 */
[----:B------:R-:W2:Y:S01]  /*0340*/  LDG.E R12, desc[UR4][R6.64] ;  /* 0x00000004060c7981 */ /* 0x000ea2000c1e1900 */
[----:B0--3--:R-:W0:Y:S03]  /*0350*/  LDC.64 R2, c[0x4][0x20] ;  /* 0x01000800ff027b82 */ /* 0x009e260000000a00 */
[----:B------:R-:W2:Y:S05]  /*0360*/  LDG.E R17, desc[UR4][R16.64] ;  /* 0x0000000410117981 */ /* 0x000eaa000c1e1900 */
[----:B------:R-:W1:Y:S01]  /*0370*/  LDC.64 R10, c[0x4][0x10] ;  /* 0x01000400ff0a7b82 */ /* 0x000e620000000a00 */
[----:B0-----:R-:W-:-:S04]  /*0380*/  IMAD.WIDE.U32 R2, R13, 0x200, R2 ;  /* 0x000002000d027825 */ /* 0x001fc800078e0002 */
[----:B------:R-:W-:-:S04]  /*0390*/  IMAD.WIDE R8, R14, 0x4, R2 ;  /* 0x000000040e087825 */ /* 0x000fc800078e0202 */
[----:B-1----:R-:W-:-:S04]  /*03a0*/  IMAD.WIDE R2, R14, 0x4, R10 ;  /* 0x000000040e027825 */ /* 0x002fc800078e020a */
[----:B--2---:R-:W-:-:S05]  /*03b0*/  FMUL R12, R12, R17 ;  /* 0x000000110c0c7220 */ /* 0x004fca0000400000 */
[----:B------:R0:W-:Y:S04]  /*03c0*/  STG.E desc[UR4][R8.64], R12 ;  /* 0x0000000c08007986 */ /* 0x0001e8000c101904 */
[----:B------:R-:W2:Y:S04]  /*03d0*/  LDG.E R0, desc[UR4][R4.64] ;  /* 0x0000000404007981 */ /* 0x000ea8000c1e1900 */
[----:B------:R-:W2:Y:S04]  /*03e0*/  LDG.E R23, desc[UR4][R2.64] ;  /* 0x0000000402177981 */ /* 0x000ea8000c1e1900 */
[----:B------:R-:W3:Y:S04]  /*03f0*/  LDG.E R7, desc[UR4][R4.64+0x4] ;  /* 0x0000040404077981 */ /* 0x000ee8000c1e1900 */
[----:B------:R-:W3:Y:S04]  /*0400*/  LDG.E R6, desc[UR4][R2.64+0x200] ;  /* 0x0002000402067981 */ /* 0x000ee8000c1e1900 */
[----:B------:R-:W4:Y:S04]  /*0410*/  LDG.E R25, desc[UR4][R4.64+0x8] ;  /* 0x0000080404197981 */ /* 0x000f28000c1e1900 */
[----:B------:R-:W4:Y:S04]  /*0420*/  LDG.E R24, desc[UR4][R2.64+0x400] ;  /* 0x0004000402187981 */ /* 0x000f28000c1e1900 */
[----:B------:R-:W5:Y:S04]  /*0430*/  LDG.E R21, desc[UR4][R4.64+0xc] ;  /* 0x00000c0404157981 */ /* 0x000f68000c1e1900 */
[----:B------:R-:W5:Y:S04]  /*0440*/  LDG.E R22, desc[UR4][R2.64+0x600] ;  /* 0x0006000402167981 */ /* 0x000f68000c1e1900 */
[----:B------:R-:W5:Y:S04]  /*0450*/  LDG.E R19, desc[UR4][R4.64+0x10] ;  /* 0x0000100404137981 */ /* 0x000f68000c1e1900 */
[----:B------:R-:W5:Y:S04]  /*0460*/  LDG.E R20, desc[UR4][R2.64+0x800] ;  /* 0x0008000402147981 */ /* 0x000f68000c1e1900 */
[----:B------:R-:W5:Y:S04]  /*0470*/  LDG.E R18, desc[UR4][R4.64+0x14] ;  /* 0x0000140404127981 */ /* 0x000f68000c1e1900 */
[----:B------:R-:W5:Y:S04]  /*0480*/  LDG.E R17, desc[UR4][R2.64+0xa00] ;  /* 0x000a000402117981 */ /* 0x000f68000c1e1900 */
[----:B------:R-:W5:Y:S04]  /*0490*/  LDG.E R15, desc[UR4][R4.64+0x18] ;  /* 0x00001804040f7981 */ /* 0x000f68000c1e1900 */
[----:B------:R-:W5:Y:S04]  /*04a0*/  LDG.E R16, desc[UR4][R2.64+0xc00] ;  /* 0x000c000402107981 */ /* 0x000f68000c1e1900 */
[----:B0-----:R-:W5:Y:S04]  /*04b0*/  LDG.E R8, desc[UR4][R4.64+0x1c] ;  /* 0x00001c0404087981 */ /* 0x001f68000c1e1900 */
[----:B------:R-:W5:Y:S04]  /*04c0*/  LDG.E R9, desc[UR4][R2.64+0xe00] ;  /* 0x000e000402097981 */ /* 0x000f68000c1e1900 */
[----:B------:R-:W5:Y:S04]  /*04d0*/  LDG.E R10, desc[UR4][R4.64+0x20] ;  /* 0x00002004040a7981 */ /* 0x000f68000c1e1900 */
[----:B------:R-:W5:Y:S04]  /*04e0*/  LDG.E R11, desc[UR4][R2.64+0x1000] ;  /* 0x00100004020b7981 */ /* 0x000f68000c1e1900 */
[----:B------:R-:W5:Y:S01]  /*04f0*/  LDG.E R26, desc[UR4][R2.64+0x7000] ;  /* 0x00700004021a7981 */ /* 0x000f62000c1e1900 */
[----:B--2---:R-:W-:-:S03]  /*0500*/  FFMA R0, R0, R23, RZ ;  /* 0x0000001700007223 */ /* 0x004fc600000000ff */
[----:B------:R-:W2:Y:S01]  /*0510*/  LDG.E R23, desc[UR4][R2.64+0x1600] ;  /* 0x0016000402177981 */ /* 0x000ea2000c1e1900 */
[----:B---3--:R-:W-:-:S03]  /*0520*/  FFMA R0, R7, R6, R0 ;  /* 0x0000000607007223 */ /* 0x008fc60000000000 */
[----:B------:R-:W3:Y:S04]  /*0530*/  LDG.E R6, desc[UR4][R4.64+0x24] ;  /* 0x0000240404067981 */ /* 0x000ee8000c1e1900 */
[----:B------:R-:W3:Y:S01]  /*0540*/  LDG.E R7, desc[UR4][R2.64+0x1200] ;  /* 0x0012000402077981 */ /* 0x000ee2000c1e1900 */
[----:B----4-:R-:W-:-:S03]  /*0550*/  FFMA R0, R25, R24, R0 ;  /* 0x0000001819007223 */ /* 0x010fc60000000000 */
[----:B------:R-:W4:Y:S04]  /*0560*/  LDG.E R24, desc[UR4][R4.64+0x28] ;  /* 0x0000280404187981 */ /* 0x000f28000c1e1900 */
[----:B------:R-:W4:Y:S01]  /*0570*/  LDG.E R25, desc[UR4][R2.64+0x1400] ;  /* 0x0014000402197981 */ /* 0x000f22000c1e1900 */
[----:B-----5:R-:W-:-:S03]  /*0580*/  FFMA R0, R21, R22, R0 ;  /* 0x0000001615007223 */ /* 0x020fc60000000000 */
[----:B------:R-:W2:Y:S04]  /*0590*/  LDG.E R22, desc[UR4][R4.64+0x2c] ;  /* 0x00002c0404167981 */ /* 0x000ea8000c1e1900 */
[----:B------:R-:W5:Y:S01]  /*05a0*/  LDG.E R21, desc[UR4][R2.64+0x1800] ;  /* 0x0018000402157981 */ /* 0x000f62000c1e1900 */
[----:B------:R-:W-:-:S03]  /*05b0*/  FFMA R19, R19, R20, R0 ;  /* 0x0000001413137223 */ /* 0x000fc60000000000 */
[----:B------:R-:W5:Y:S01]  /*05c0*/  LDG.E R20, desc[UR4][R4.64+0x30] ;  /* 0x0000300404147981 */ /* 0x000f62000c1e1900 */
[----:B------:R-:W-:-:S03]  /*05d0*/  FFMA R0, R18, R17, R19 ;  /* 0x0000001112007223 */ /* 0x000fc60000000013 */
[----:B------:R-:W5:Y:S04]  /*05e0*/  LDG.E R18, desc[UR4][R4.64+0x34] ;  /* 0x0000340404127981 */ /* 0x000f68000c1e1900 */
        /* <DEDUP_REMOVED lines=9> */
[----:B------:R-:W5:Y:S04]  /*0680*/  LDG.E R15, desc[UR4][R2.64+0x2000] ;  /* 0x00200004020f7981 */ /* 0x000f68000c1e1900 */
[----:B------:R-:W5:Y:S04]  /*0690*/  LDG.E R0, desc[UR4][R4.64+0x44] ;  /* 0x0000440404007981 */ /* 0x000f68000c1e1900 */
[----:B------:R-:W5:Y:S01]  /*06a0*/  LDG.E R11, desc[UR4][R2.64+0x2200] ;  /* 0x00220004020b7981 */ /* 0x000f62000c1e1900 */
[----:B---3--:R-:W-:-:S03]  /*06b0*/  FFMA R7, R6, R7, R27 ;  /* 0x0000000706077223 */ /* 0x008fc6000000001b */
[----:B------:R-:W3:Y:S01]  /*06c0*/  LDG.E R6, desc[UR4][R4.64+0x48] ;  /* 0x0000480404067981 */ /* 0x000ee2000c1e1900 */
[----:B----4-:R-:W-:-:S03]  /*06d0*/  FFMA R25, R24, R25, R7 ;  /* 0x0000001918197223 */ /* 0x010fc60000000007 */
[----:B------:R-:W3:Y:S01]  /*06e0*/  LDG.E R7, desc[UR4][R2.64+0x2400] ;  /* 0x0024000402077981 */ /* 0x000ee2000c1e1900 */
[----:B--2---:R-:W-:-:S03]  /*06f0*/  FFMA R23, R22, R23, R25 ;  /* 0x0000001716177223 */ /* 0x004fc60000000019 */
[----:B------:R-:W2:Y:S04]  /*0700*/  LDG.E R24, desc[UR4][R4.64+0x4c] ;  /* 0x00004c0404187981 */ /* 0x000ea8000c1e1900 */
[----:B------:R-:W2:Y:S01]  /*0710*/  LDG.E R25, desc[UR4][R2.64+0x2600] ;  /* 0x0026000402197981 */ /* 0x000ea2000c1e1900 */
[----:B-----5:R-:W-:-:S03]  /*0720*/  FFMA R21, R20, R21, R23 ;  /* 0x0000001514157223 */ /* 0x020fc60000000017 */
[----:B------:R-:W4:Y:S04]  /*0730*/  LDG.E R22, desc[UR4][R4.64+0x50] ;  /* 0x0000500404167981 */ /* 0x000f28000c1e1900 */
[----:B------:R-:W4:Y:S04]  /*0740*/  LDG.E R23, desc[UR4][R2.64+0x2800] ;  /* 0x0028000402177981 */ /* 0x000f28000c1e1900 */
        /* <DEDUP_REMOVED lines=16> */
[----:B------:R-:W5:Y:S01]  /*0850*/  LDG.E R15, desc[UR4][R2.64+0x3400] ;  /* 0x00340004020f7981 */ /* 0x000f62000c1e1900 */
[----:B---3--:R-:W-:-:S03]  /*0860*/  FFMA R7, R6, R7, R27 ;  /* 0x0000000706077223 */ /* 0x008fc6000000001b */
[----:B------:R-:W3:Y:S01]  /*0870*/  LDG.E R6, desc[UR4][R4.64+0x6c] ;  /* 0x00006c0404067981 */ /* 0x000ee2000c1e1900 */
[----:B--2---:R-:W-:-:S03]  /*0880*/  FFMA R25, R24, R25, R7 ;  /* 0x0000001918197223 */ /* 0x004fc60000000007 */
[----:B------:R-:W3:Y:S04]  /*0890*/  LDG.E R7, desc[UR4][R2.64+0x3600] ;  /* 0x0036000402077981 */ /* 0x000ee8000c1e1900 */
[----:B------:R-:W2:Y:S01]  /*08a0*/  LDG.E R24, desc[UR4][R4.64+0x70] ;  /* 0x0000700404187981 */ /* 0x000ea2000c1e1900 */
[----:B----4-:R-:W-:-:S03]  /*08b0*/  FFMA R23, R22, R23, R25 ;  /* 0x0000001716177223 */ /* 0x010fc60000000019 */
[----:B------:R-:W2:Y:S04]  /*08c0*/  LDG.E R25, desc[UR4][R2.64+0x3800] ;  /* 0x0038000402197981 */ /* 0x000ea8000c1e1900 */
[----:B------:R-:W4:Y:S01]  /*08d0*/  LDG.E R22, desc[UR4][R4.64+0x74] ;  /* 0x0000740404167981 */ /* 0x000f22000c1e1900 */
[----:B-----5:R-:W-:-:S03]  /*08e0*/  FFMA R21, R20, R21, R23 ;  /* 0x0000001514157223 */ /* 0x020fc60000000017 */
        /* <DEDUP_REMOVED lines=54> */
[----:B------:R-:W5:Y:S04]  /*0c50*/  LDG.E R8, desc[UR4][R4.64+0xbc] ;  /* 0x0000bc0404087981 */ /* 0x000f68000c1e1900 */
[----:B------:R-:W5:Y:S01]  /*0c60*/  LDG.E R9, desc[UR4][R2.64+0x5e00] ;  /* 0x005e000402097981 */ /* 0x000f62000c1e1900 */
[----:B------:R-:W-:-:S03]  /*0c70*/  FFMA R21, R20, R21, R23 ;  /* 0x0000001514157223 */ /* 0x000fc60000000017 */
[----:B------:R-:W4:Y:S01]  /*0c80*/  LDG.E R23, desc[UR4][R2.64+0x6000] ;  /* 0x0060000402177981 */ /* 0x000f22000c1e1900 */
[----:B------:R-:W-:-:S03]  /*0c90*/  FFMA R21, R10, R11, R21 ;  /* 0x0000000b0a157223 */ /* 0x000fc60000000015 */
[----:B------:R-:W4:Y:S04]  /*0ca0*/  LDG.E R10, desc[UR4][R4.64+0xc4] ;  /* 0x0000c404040a7981 */ /* 0x000f28000c1e1900 */
        /* <DEDUP_REMOVED lines=9> */
[----:B------:R-:W4:Y:S04]  /*0d40*/  LDG.E R17, desc[UR4][R2.64+0x6800] ;  /* 0x0068000402117981 */ /* 0x000f28000c1e1900 */
[----:B------:R-:W4:Y:S04]  /*0d50*/  LDG.E R18, desc[UR4][R4.64+0xd4] ;  /* 0x0000d40404127981 */ /* 0x000f28000c1e1900 */
[----:B------:R-:W4:Y:S01]  /*0d60*/  LDG.E R19, desc[UR4][R2.64+0x6a00] ;  /* 0x006a000402137981 */ /* 0x000f22000c1e1900 */
[----:B---3--:R-:W-:-:S03]  /*0d70*/  FFMA R7, R6, R7, R27 ;  /* 0x0000000706077223 */ /* 0x008fc6000000001b */
[----:B------:R-:W3:Y:S04]  /*0d80*/  LDG.E R6, desc[UR4][R4.64+0xd8] ;  /* 0x0000d80404067981 */ /* 0x000ee8000c1e1900 */
[----:B------:R-:W3:Y:S01]  /*0d90*/  LDG.E R27, desc[UR4][R2.64+0x7e00] ;  /* 0x007e0004021b7981 */ /* 0x000ee2000c1e1900 */
[----:B--2---:R-:W-:-:S03]  /*0da0*/  FFMA R25, R24, R25, R7 ;  /* 0x0000001918197223 */ /* 0x004fc60000000007 */
[----:B------:R-:W3:Y:S04]  /*0db0*/  LDG.E R7, desc[UR4][R2.64+0x6c00] ;  /* 0x006c000402077981 */ /* 0x000ee8000c1e1900 */
[----:B------:R-:W2:Y:S01]  /*0dc0*/  LDG.E R24, desc[UR4][R4.64+0xfc] ;  /* 0x0000fc0404187981 */ /* 0x000ea2000c1e1900 */
[----:B-----5:R-:W-:-:S03]  /*0dd0*/  FFMA R25, R8, R9, R25 ;  /* 0x0000000908197223 */ /* 0x020fc60000000019 */
[----:B------:R-:W5:Y:S04]  /*0de0*/  LDG.E R8, desc[UR4][R4.64+0xdc] ;  /* 0x0000dc0404087981 */ /* 0x000f68000c1e1900 */
[----:B------:R-:W5:Y:S01]  /*0df0*/  LDG.E R9, desc[UR4][R2.64+0x6e00] ;  /* 0x006e000402097981 */ /* 0x000f62000c1e1900 */
[----:B----4-:R-:W-:-:S03]  /*0e00*/  FFMA R23, R22, R23, R25 ;  /* 0x0000001716177223 */ /* 0x010fc60000000019 */
[----:B------:R-:W4:Y:S01]  /*0e10*/  LDG.E R25, desc[UR4][R4.64+0xe0] ;  /* 0x0000e00404197981 */ /* 0x000f22000c1e1900 */
[----:B------:R-:W-:-:S03]  /*0e20*/  FFMA R23, R10, R11, R23 ;  /* 0x0000000b0a177223 */ /* 0x000fc60000000017 */
[----:B------:R-:W2:Y:S04]  /*0e30*/  LDG.E R10, desc[UR4][R4.64+0xe4] ;  /* 0x0000e404040a7981 */ /* 0x000ea8000c1e1900 */
[----:B------:R-:W2:Y:S01]  /*0e40*/  LDG.E R11, desc[UR4][R2.64+0x7200] ;  /* 0x00720004020b7981 */ /* 0x000ea2000c1e1900 */
        /* <DEDUP_REMOVED lines=11> */
[----:B------:R-:W2:Y:S04]  /*0f00*/  LDG.E R19, desc[UR4][R2.64+0x7a00] ;  /* 0x007a000402137981 */ /* 0x000ea8000c1e1900 */
[----:B------:R-:W2:Y:S04]  /*0f10*/  LDG.E R20, desc[UR4][R4.64+0xf8] ;  /* 0x0000f80404147981 */ /* 0x000ea8000c1e1900 */
[----:B------:R-:W2:Y:S01]  /*0f20*/  LDG.E R21, desc[UR4][R2.64+0x7c00] ;  /* 0x007c000402157981 */ /* 0x000ea2000c1e1900 */
[----:B---3--:R-:W-:-:S04]  /*0f30*/  FFMA R7, R6, R7, R29 ;  /* 0x0000000706077223 */ /* 0x008fc8000000001d */
[----:B-----5:R-:W-:Y:S02]  /*0f40*/  FFMA R8, R8, R9, R7 ;  /* 0x0000000908087223 */ /* 0x020fe40000000007 */
[----:B------:R-:W0:Y:S02]  /*0f50*/  LDC.64 R6, c[0x4][0x28] ;  /* 0x01000a00ff067b82 */ /* 0x000e240000000a00 */
[----:B----4-:R-:W-:-:S06]  /*0f60*/  FFMA R25, R25, R26, R8 ;  /* 0x0000001a19197223 */ /* 0x010fcc0000000008 */
[----:B------:R-:W1:Y:S01]  /*0f70*/  LDC.64 R8, c[0x4][0x30] ;  /* 0x01000c00ff087b82 */ /* 0x000e620000000a00 */
[----:B--2---:R-:W-:-:S04]  /*0f80*/  FFMA R11, R10, R11, R25 ;  /* 0x0000000b0a0b7223 */ /* 0x004fc80000000019 */
[----:B------:R-:W-:-:S03]  /*0f90*/  FFMA R23, R22, R23, R11 ;  /* 0x0000001716177223 */ /* 0x000fc6000000000b */
[----:B------:R-:W2:Y:S01]  /*0fa0*/  LDC.64 R10, c[0x0][0x3a0] ;  /* 0x0000e800ff0a7b82 */ /* 0x000ea20000000a00 */
[----:B------:R-:W-:-:S04]  /*0fb0*/  FFMA R15, R0, R15, R23 ;  /* 0x0000000f000f7223 */ /* 0x000fc80000000017 */
[----:B------:R-:W-:Y:S01]  /*0fc0*/  FFMA R15, R16, R17, R15 ;  /* 0x00000011100f7223 */ /* 0x000fe2000000000f */
[----:B0-----:R-:W-:-:S04]  /*0fd0*/  IMAD.WIDE.U32 R6, R13, 0x200, R6 ;  /* 0x000002000d067825 */ /* 0x001fc800078e0006 */
[----:B------:R-:W-:Y:S01]  /*0fe0*/  FFMA R15, R18, R19, R15 ;  /* 0x00000013120f7223 */ /* 0x000fe2000000000f */
[C---:B-1----:R-:W-:Y:S01]  /*0ff0*/  IMAD.WIDE.U32 R8, R13.reuse, 0x200, R8 ;  /* 0x000002000d087825 */ /* 0x042fe200078e0008 */
[----:B------:R-:W-:-:S03]  /*1000*/  LEA R13, R13, R14, 0x7 ;  /* 0x0000000e0d0d7211 */ /* 0x000fc600078e38ff */
[----:B------:R-:W-:Y:S01]  /*1010*/  FFMA R15, R20, R21, R15 ;  /* 0x00000015140f7223 */ /* 0x000fe2000000000f */
[----:B------:R-:W-:-:S04]  /*1020*/  IMAD.WIDE R6, R14, 0x4, R6 ;  /* 0x000000040e067825 */ /* 0x000fc800078e0206 */
[----:B------:R-:W-:Y:S01]  /*1030*/  FFMA R15, R24, R27, R15 ;  /* 0x0000001b180f7223 */ /* 0x000fe2000000000f */
[----:B------:R-:W-:-:S04]  /*1040*/  IMAD.WIDE R8, R14, 0x4, R8 ;  /* 0x000000040e087825 */ /* 0x000fc800078e0208 */
[----:B------:R-:W-:Y:S01]  /*1050*/  FADD R3, R12, R15 ;  /* 0x0000000f0c037221 */ /* 0x000fe20000000000 */
[----:B--2---:R-:W-:Y:S01]  /*1060*/  IMAD.WIDE R10, R13, 0x4, R10 ;  /* 0x000000040d0a7825 */ /* 0x004fe200078e020a */
[----:B------:R-:W-:Y:S04]  /*1070*/  STG.E desc[UR4][R6.64], R15 ;  /* 0x0000000f06007986 */ /* 0x000fe8000c101904 */
[----:B------:R-:W-:Y:S04]  /*1080*/  STG.E desc[UR4][R8.64], R3 ;  /* 0x0000000308007986 */ /* 0x000fe8000c101904 */
[----:B------:R-:W-:Y:S01]  /*1090*/  STG.E desc[UR4][R10.64], R3 ;  /* 0x000000030a007986 */ /* 0x000fe2000c101904 */
[----:B------:R-:W-:Y:S05]  /*10a0*/  EXIT ;  /* 0x000000000000794d */ /* 0x000fea0003800000 */
.L_x_2:
[----:B------:R-:W-:-:S00]  /*10b0*/  BRA `(.L_x_2) ;  /* 0xfffffffc00fc7947 */ /* 0x000fc0000383ffff */
[----:B------:R-:W-:-:S00]  /*10c0*/  NOP ;  /* 0x0000000000007918 */ /* 0x000fc00000000000 */
        /* <DEDUP_REMOVED lines=11> */
.L_x_3:


//--------------------- .nv.shared.reserved.0     --------------------------
	.section	.nv.shared.reserved.0,"aw",@nobits
	.weak		__nv_reservedSMEM_offset_0_alias
	.size		__nv_reservedSMEM_offset_0_alias, 0, 64
	.other		__nv_reservedSMEM_offset_0_alias,@"STO_CUDA_RESERVED_SHARED STV_DEFAULT"
__nv_reservedSMEM_offset_0_alias:
	.zero		0
	.zero		64


//--------------------- .nv.global                --------------------------
	.section	.nv.global,"aw",@nobits
	.align	4
.nv.global:
	.type		scale_old,@object
	.size		scale_old,(p_block - scale_old)
scale_old:
	.zero		256
	.type		p_block,@object
	.size		p_block,(v_block - p_block)
p_block:
	.zero		16384
	.type		v_block,@object
	.size		v_block,(o_new - v_block)
v_block:
	.zero		32768
	.type		o_new,@object
	.size		o_new,(o_prev - o_new)
o_new:
	.zero		32768
	.type		o_prev,@object
	.size		o_prev,(o_scaled - o_prev)
o_prev:
	.zero		32768
	.type		o_scaled,@object
	.size		o_scaled,(pv - o_scaled)
o_scaled:
	.zero		32768
	.type		pv,@object
	.size		pv,(.L_5 - pv)
pv:
	.zero		32768
.L_5:


//--------------------- .nv.constant0._Z31flash_attn_output_update_kernelPfS_S_S_S_ --------------------------
	.section	.nv.constant0._Z31flash_attn_output_update_kernelPfS_S_S_S_,"a",@progbits
	.sectionflags	@""
	.align	4
.nv.constant0._Z31flash_attn_output_update_kernelPfS_S_S_S_:
	.zero		936


//--------------------- SYMBOLS --------------------------

	.type		.nv.reservedSmem.offset0,@object
	.size		.nv.reservedSmem.offset0,0x4
